//
// Generated by NVIDIA NVVM Compiler
//
// Compiler Build ID: CL-36424714
// Cuda compilation tools, release 13.0, V13.0.88
// Based on NVVM 20.0.0
//

.version 9.0
.target sm_100
.address_size 64

	// .globl	_Z12histo_kernelPjS_jj
.extern .shared .align 16 .b8 histogram_prv[];

.visible .entry _Z12histo_kernelPjS_jj(
	.param .u64 .ptr .align 1 _Z12histo_kernelPjS_jj_param_0,
	.param .u64 .ptr .align 1 _Z12histo_kernelPjS_jj_param_1,
	.param .u32 _Z12histo_kernelPjS_jj_param_2,
	.param .u32 _Z12histo_kernelPjS_jj_param_3
)
{
	.reg .pred 	%p<12>;
	.reg .b32 	%r<38>;
	.reg .b64 	%rd<9>;

	ld.param.u64 	%rd3, [_Z12histo_kernelPjS_jj_param_0];
	ld.param.u64 	%rd4, [_Z12histo_kernelPjS_jj_param_1];
	ld.param.u32 	%r14, [_Z12histo_kernelPjS_jj_param_2];
	ld.param.u32 	%r15, [_Z12histo_kernelPjS_jj_param_3];
	mov.u32 	%r1, %ntid.x;
	setp.ne.s32 	%p1, %r1, 1;
	selp.u32 	%r16, 1, 0, %p1;
	add.s32 	%r2, %r15, %r16;
	mov.u32 	%r3, %tid.x;
	mov.u32 	%r17, %ctaid.x;
	mad.lo.s32 	%r36, %r17, %r1, %r3;
	setp.ge.u32 	%p2, %r3, %r15;
	setp.eq.s32 	%p3, %r2, 0;
	or.pred  	%p4, %p2, %p3;
	@%p4 bra 	$L__BB0_4;
	mov.b32 	%r35, 0;
$L__BB0_2:
	mad.lo.s32 	%r6, %r35, %r1, %r3;
	setp.ge.u32 	%p5, %r6, %r15;
	@%p5 bra 	$L__BB0_4;
	shl.b32 	%r19, %r6, 2;
	mov.u32 	%r20, histogram_prv;
	add.s32 	%r21, %r20, %r19;
	mov.b32 	%r22, 0;
	st.shared.u32 	[%r21], %r22;
	add.s32 	%r35, %r35, 1;
	setp.ne.s32 	%p6, %r35, %r2;
	@%p6 bra 	$L__BB0_2;
$L__BB0_4:
	bar.sync 	0;
	setp.ge.u32 	%p7, %r36, %r14;
	@%p7 bra 	$L__BB0_7;
	mov.u32 	%r23, %nctaid.x;
	mul.lo.s32 	%r8, %r1, %r23;
	cvta.to.global.u64 	%rd1, %rd3;
	mov.u32 	%r26, histogram_prv;
$L__BB0_6:
	mul.wide.s32 	%rd5, %r36, 4;
	add.s64 	%rd6, %rd1, %rd5;
	ld.global.u32 	%r24, [%rd6];
	shl.b32 	%r25, %r24, 2;
	add.s32 	%r27, %r26, %r25;
	atom.shared.add.u32 	%r28, [%r27], 1;
	add.s32 	%r36, %r36, %r8;
	setp.lt.u32 	%p8, %r36, %r14;
	@%p8 bra 	$L__BB0_6;
$L__BB0_7:
	setp.ge.u32 	%p9, %r3, %r15;
	bar.sync 	0;
	@%p9 bra 	$L__BB0_11;
	cvta.to.global.u64 	%rd2, %rd4;
	mov.b32 	%r37, 0;
	mov.u32 	%r31, histogram_prv;
$L__BB0_9:
	mad.lo.s32 	%r12, %r37, %r1, %r3;
	setp.ge.u32 	%p10, %r12, %r15;
	@%p10 bra 	$L__BB0_11;
	mul.wide.u32 	%rd7, %r12, 4;
	add.s64 	%rd8, %rd2, %rd7;
	shl.b32 	%r30, %r12, 2;
	add.s32 	%r32, %r31, %r30;
	ld.shared.u32 	%r33, [%r32];
	atom.global.add.u32 	%r34, [%rd8], %r33;
	add.s32 	%r37, %r37, 1;
	setp.le.u32 	%p11, %r37, %r2;
	@%p11 bra 	$L__BB0_9;
$L__BB0_11:
	ret;

}


// ===== COMPILED SASS (sm_100) =====

	.target	sm_100

	.elftype	@"ET_EXEC"


//--------------------- .note.nv.tkinfo           --------------------------
	.section	.note.nv.tkinfo,"",@"SHT_NOTE"
	.sectionflags	@"SHF_NOTE_NV_TKINFO"
	.tkinfo
        /*0018*/ 	.word	0x00000002
        /*0030*/ 	.string	""
        /*0030*/ 	.string	"ptxas"
        /*0030*/ 	.string	"Cuda compilation tools, release 13.0, V13.0.88"
        /*0030*/ 	.string	"Build cuda_13.0.r13.0/compiler.36424714_0"
        /*0030*/ 	.string	"-arch sm_100 -m 64 "



//--------------------- .note.nv.cuinfo           --------------------------
	.section	.note.nv.cuinfo,"",@"SHT_NOTE"
	.sectionflags	@"SHF_NOTE_NV_CUINFO"
        /*0018*/ 	.short	0x0002
        /*001a*/ 	.short	0x0064
        /*001c*/ 	.short	0x0082
	.zero		2


//--------------------- .nv.info                  --------------------------
	.section	.nv.info,"",@"SHT_CUDA_INFO"
	.align	4


	//----- nvinfo : EIATTR_REGCOUNT
	.align		4
        /*0000*/ 	.byte	0x04, 0x2f
        /*0002*/ 	.short	(.L_1 - .L_0)
	.align		4
.L_0:
        /*0004*/ 	.word	index@(_Z12histo_kernelPjS_jj)
        /*0008*/ 	.word	0x0000000e


	//----- nvinfo : EIATTR_FRAME_SIZE
	.align		4
.L_1:
        /*000c*/ 	.byte	0x04, 0x11
        /*000e*/ 	.short	(.L_3 - .L_2)
	.align		4
.L_2:
        /*0010*/ 	.word	index@(_Z12histo_kernelPjS_jj)
        /*0014*/ 	.word	0x00000000


	//----- nvinfo : EIATTR_MIN_STACK_SIZE
	.align		4
.L_3:
        /*0018*/ 	.byte	0x04, 0x12
        /*001a*/ 	.short	(.L_5 - .L_4)
	.align		4
.L_4:
        /*001c*/ 	.word	index@(_Z12histo_kernelPjS_jj)
        /*0020*/ 	.word	0x00000000
.L_5:


//--------------------- .nv.compat                --------------------------
	.section	.nv.compat,"",@"SHT_CUDA_COMPAT_INFO"
	.align	4
        /*0000*/ 	.byte	0x02, 0x09, 0x00, 0x00, 0x02, 0x02, 0x01, 0x00, 0x02, 0x05, 0x05, 0x00, 0x03, 0x07, 0x01, 0x01
        /*0010*/ 	.byte	0x02, 0x03, 0x00, 0x00, 0x02, 0x06, 0x01, 0x00, 0x04, 0x0b, 0x08, 0x00, 0x09, 0x00, 0x00, 0x00
        /*0020*/ 	.byte	0x00, 0x00, 0x00, 0x00


//--------------------- .nv.info._Z12histo_kernelPjS_jj --------------------------
	.section	.nv.info._Z12histo_kernelPjS_jj,"",@"SHT_CUDA_INFO"
	.sectionflags	@""
	.align	4


	//----- nvinfo : EIATTR_CUDA_API_VERSION
	.align		4
        /*0000*/ 	.byte	0x04, 0x37
        /*0002*/ 	.short	(.L_7 - .L_6)
.L_6:
        /*0004*/ 	.word	0x00000082


	//----- nvinfo : EIATTR_KPARAM_INFO
	.align		4
.L_7:
        /*0008*/ 	.byte	0x04, 0x17
        /*000a*/ 	.short	(.L_9 - .L_8)
.L_8:
        /*000c*/ 	.word	0x00000000
        /*0010*/ 	.short	0x0003
        /*0012*/ 	.short	0x0014
        /*0014*/ 	.byte	0x00, 0xf0, 0x11, 0x00


	//----- nvinfo : EIATTR_KPARAM_INFO
	.align		4
.L_9:
        /*0018*/ 	.byte	0x04, 0x17
        /*001a*/ 	.short	(.L_11 - .L_10)
.L_10:
        /*001c*/ 	.word	0x00000000
        /*0020*/ 	.short	0x0002
        /*0022*/ 	.short	0x0010
        /*0024*/ 	.byte	0x00, 0xf0, 0x11, 0x00


	//----- nvinfo : EIATTR_KPARAM_INFO
	.align		4
.L_11:
        /*0028*/ 	.byte	0x04, 0x17
        /*002a*/ 	.short	(.L_13 - .L_12)
.L_12:
        /*002c*/ 	.word	0x00000000
        /*0030*/ 	.short	0x0001
        /*0032*/ 	.short	0x0008
        /*0034*/ 	.byte	0x00, 0xf5, 0x21, 0x00


	//----- nvinfo : EIATTR_KPARAM_INFO
	.align		4
.L_13:
        /*0038*/ 	.byte	0x04, 0x17
        /*003a*/ 	.short	(.L_15 - .L_14)
.L_14:
        /*003c*/ 	.word	0x00000000
        /*0040*/ 	.short	0x0000
        /*0042*/ 	.short	0x0000
        /*0044*/ 	.byte	0x00, 0xf5, 0x21, 0x00


	//----- nvinfo : EIATTR_SPARSE_MMA_MASK
	.align		4
.L_15:
        /*0048*/ 	.byte	0x03, 0x50
        /*004a*/ 	.short	0x0000


	//----- nvinfo : EIATTR_MAXREG_COUNT
	.align		4
        /*004c*/ 	.byte	0x03, 0x1b
        /*004e*/ 	.short	0x00ff


	//----- nvinfo : EIATTR_NUM_BARRIERS
	.align		4
        /*0050*/ 	.byte	0x02, 0x4c
        /*0052*/ 	.byte	0x01
	.zero		1


	//----- nvinfo : EIATTR_MERCURY_ISA_VERSION
	.align		4
        /*0054*/ 	.byte	0x03, 0x5f
        /*0056*/ 	.short	0x0101


	//----- nvinfo : EIATTR_VRC_CTA_INIT_COUNT
	.align		4
        /*0058*/ 	.byte	0x02, 0x4a
	.zero		1
	.zero		1


	//----- nvinfo : EIATTR_EXIT_INSTR_OFFSETS
	.align		4
        /*005c*/ 	.byte	0x04, 0x1c
        /*005e*/ 	.short	(.L_17 - .L_16)


	//   ....[0]....
.L_16:
        /*0060*/ 	.word	0x00000320


	//   ....[1]....
        /*0064*/ 	.word	0x000003c0


	//   ....[2]....
        /*0068*/ 	.word	0x00000430


	//----- nvinfo : EIATTR_CRS_STACK_SIZE
	.align		4
.L_17:
        /*006c*/ 	.byte	0x04, 0x1e
        /*006e*/ 	.short	(.L_19 - .L_18)
.L_18:
        /*0070*/ 	.word	0x00000000


	//----- nvinfo : EIATTR_CBANK_PARAM_SIZE
	.align		4
.L_19:
        /*0074*/ 	.byte	0x03, 0x19
        /*0076*/ 	.short	0x0018


	//----- nvinfo : EIATTR_PARAM_CBANK
	.align		4
        /*0078*/ 	.byte	0x04, 0x0a
        /*007a*/ 	.short	(.L_21 - .L_20)
	.align		4
.L_20:
        /*007c*/ 	.word	index@(.nv.constant0._Z12histo_kernelPjS_jj)
        /*0080*/ 	.short	0x0380
        /*0082*/ 	.short	0x0018


	//----- nvinfo : EIATTR_SW_WAR
	.align		4
.L_21:
        /*0084*/ 	.byte	0x04, 0x36
        /*0086*/ 	.short	(.L_23 - .L_22)
.L_22:
        /*0088*/ 	.word	0x00000008
.L_23:


//--------------------- .nv.callgraph             --------------------------
	.section	.nv.callgraph,"",@"SHT_CUDA_CALLGRAPH"
	.align	4
	.sectionentsize	8
	.align		4
        /*0000*/ 	.word	0x00000000
	.align		4
        /*0004*/ 	.word	0xffffffff
	.align		4
        /*0008*/ 	.word	0x00000000
	.align		4
        /*000c*/ 	.word	0xfffffffe
	.align		4
        /*0010*/ 	.word	0x00000000
	.align		4
        /*0014*/ 	.word	0xfffffffd
	.align		4
        /*0018*/ 	.word	0x00000000
	.align		4
        /*001c*/ 	.word	0xfffffffc


//--------------------- .text._Z12histo_kernelPjS_jj --------------------------
	.section	.text._Z12histo_kernelPjS_jj,"ax",@progbits
	.align	128
        .global         _Z12histo_kernelPjS_jj
        .type           _Z12histo_kernelPjS_jj,@function
        .size           _Z12histo_kernelPjS_jj,(.L_x_8 - _Z12histo_kernelPjS_jj)
        .other          _Z12histo_kernelPjS_jj,@"STO_CUDA_ENTRY STV_DEFAULT"
_Z12histo_kernelPjS_jj:
.text._Z12histo_kernelPjS_jj:
[----:B------:R-:W-:Y:S08]  /*0000*/  LDC R1, c[0x0][0x37c] ;  /* 0x0000df00ff017b82 */ /* 0x000ff00000000800 */
[----:B------:R-:W0:Y:S01]  /*0010*/  LDC R10, c[0x0][0x360] ;  /* 0x0000d800ff0a7b82 */ /* 0x000e220000000800 */
[----:B------:R-:W1:Y:S01]  /*0020*/  LDCU UR5, c[0x0][0x394] ;  /* 0x00007280ff0577ac */ /* 0x000e620008000800 */
[----:B------:R-:W2:Y:S01]  /*0030*/  S2R R9, SR_TID.X ;  /* 0x0000000000097919 */ /* 0x000ea20000002100 */
[----:B------:R-:W-:Y:S05]  /*0040*/  BSSY.RECONVERGENT B0, `(.L_x_0) ;  /* 0x0000017000007945 */ /* 0x000fea0003800200 */
[----:B------:R-:W2:Y:S01]  /*0050*/  S2UR UR4, SR_CTAID.X ;  /* 0x00000000000479c3 */ /* 0x000ea20000002500 */
[----:B-1----:R-:W-:-:S04]  /*0060*/  IMAD.U32 R6, RZ, RZ, UR5 ;  /* 0x00000005ff067e24 */ /* 0x002fc8000f8e00ff */
[----:B------:R-:W-:Y:S01]  /*0070*/  VIADD R0, R6, 0x1 ;  /* 0x0000000106007836 */ /* 0x000fe20000000000 */
[C---:B0-----:R-:W-:Y:S01]  /*0080*/  ISETP.NE.AND P0, PT, R10.reuse, 0x1, PT ;  /* 0x000000010a00780c */ /* 0x041fe20003f05270 */
[----:B--2---:R-:W-:-:S12]  /*0090*/  IMAD R7, R10, UR4, R9 ;  /* 0x000000040a077c24 */ /* 0x004fd8000f8e0209 */
[----:B------:R-:W-:-:S05]  /*00a0*/  @!P0 IMAD.MOV R0, RZ, RZ, R6 ;  /* 0x000000ffff008224 */ /* 0x000fca00078e0206 */
[----:B------:R-:W-:-:S04]  /*00b0*/  ISETP.NE.AND P0, PT, R0, RZ, PT ;  /* 0x000000ff0000720c */ /* 0x000fc80003f05270 */
[----:B------:R-:W-:-:S13]  /*00c0*/  ISETP.GE.U32.OR P0, PT, R9, R6, !P0 ;  /* 0x000000060900720c */ /* 0x000fda0004706470 */
[----:B------:R-:W-:Y:S05]  /*00d0*/  @P0 BRA `(.L_x_1) ;  /* 0x0000000000340947 */ /* 0x000fea0003800000 */
[----:B------:R-:W0:Y:S01]  /*00e0*/  S2R R5, SR_CgaCtaId ;  /* 0x0000000000057919 */ /* 0x000e220000008800 */
[----:B------:R-:W1:Y:S01]  /*00f0*/  LDC R6, c[0x0][0x394] ;  /* 0x0000e500ff067b82 */ /* 0x000e620000000800 */
[----:B------:R-:W-:Y:S01]  /*0100*/  MOV R2, 0x400 ;  /* 0x0000040000027802 */ /* 0x000fe20000000f00 */
[----:B------:R-:W-:-:S03]  /*0110*/  IMAD.MOV.U32 R3, RZ, RZ, RZ ;  /* 0x000000ffff037224 */ /* 0x000fc600078e00ff */
[----:B0-----:R-:W-:-:S07]  /*0120*/  LEA R2, R5, R2, 0x18 ;  /* 0x0000000205027211 */ /* 0x001fce00078ec0ff */
.L_x_2:
[----:B------:R-:W-:-:S05]  /*0130*/  IMAD R5, R10, R3, R9 ;  /* 0x000000030a057224 */ /* 0x000fca00078e0209 */
[----:B-1----:R-:W-:-:S13]  /*0140*/  ISETP.GE.U32.AND P0, PT, R5, R6, PT ;  /* 0x000000060500720c */ /* 0x002fda0003f06070 */
[----:B------:R-:W-:Y:S05]  /*0150*/  @P0 BRA `(.L_x_1) ;  /* 0x0000000000140947 */ /* 0x000fea0003800000 */
[----:B------:R-:W-:Y:S02]  /*0160*/  IMAD R4, R5, 0x4, R2 ;  /* 0x0000000405047824 */ /* 0x000fe400078e0202 */
[----:B------:R-:W-:-:S03]  /*0170*/  VIADD R3, R3, 0x1 ;  /* 0x0000000103037836 */ /* 0x000fc60000000000 */
[----:B------:R0:W-:Y:S02]  /*0180*/  STS [R4], RZ ;  /* 0x000000ff04007388 */ /* 0x0001e40000000800 */
[----:B------:R-:W-:-:S13]  /*0190*/  ISETP.NE.AND P0, PT, R3, R0, PT ;  /* 0x000000000300720c */ /* 0x000fda0003f05270 */
[----:B0-----:R-:W-:Y:S05]  /*01a0*/  @P0 BRA `(.L_x_2) ;  /* 0xfffffffc00e00947 */ /* 0x001fea000383ffff */
.L_x_1:
[----:B------:R-:W-:Y:S05]  /*01b0*/  BSYNC.RECONVERGENT B0 ;  /* 0x0000000000007941 */ /* 0x000fea0003800200 */
.L_x_0:
[----:B------:R-:W0:Y:S01]  /*01c0*/  LDCU UR5, c[0x0][0x390] ;  /* 0x00007200ff0577ac */ /* 0x000e220008000800 */
[----:B------:R-:W-:Y:S01]  /*01d0*/  BSSY.RECONVERGENT B0, `(.L_x_3) ;  /* 0x0000013000007945 */ /* 0x000fe20003800200 */
[----:B------:R-:W-:Y:S01]  /*01e0*/  BAR.SYNC.DEFER_BLOCKING 0x0 ;  /* 0x0000000000007b1d */ /* 0x000fe20000010000 */
[----:B------:R-:W-:-:S05]  /*01f0*/  ISETP.GE.U32.AND P0, PT, R9, R6, PT ;  /* 0x000000060900720c */ /* 0x000fca0003f06070 */
[----:B------:R-:W1:Y:S01]  /*0200*/  LDCU.64 UR6, c[0x0][0x358] ;  /* 0x00006b00ff0677ac */ /* 0x000e620008000a00 */
[----:B0-----:R-:W-:-:S13]  /*0210*/  ISETP.GE.U32.AND P1, PT, R7, UR5, PT ;  /* 0x0000000507007c0c */ /* 0x001fda000bf26070 */
[----:B-1----:R-:W-:Y:S05]  /*0220*/  @P1 BRA `(.L_x_4) ;  /* 0x0000000000341947 */ /* 0x002fea0003800000 */
[----:B------:R-:W0:Y:S01]  /*0230*/  S2R R3, SR_CgaCtaId ;  /* 0x0000000000037919 */ /* 0x000e220000008800 */
[----:B------:R-:W1:Y:S01]  /*0240*/  LDC.64 R4, c[0x0][0x380] ;  /* 0x0000e000ff047b82 */ /* 0x000e620000000a00 */
[----:B------:R-:W2:Y:S01]  /*0250*/  LDCU UR4, c[0x0][0x370] ;  /* 0x00006e00ff0477ac */ /* 0x000ea20008000800 */
[----:B------:R-:W-:Y:S01]  /*0260*/  MOV R2, 0x400 ;  /* 0x0000040000027802 */ /* 0x000fe20000000f00 */
[----:B--2---:R-:W-:-:S03]  /*0270*/  IMAD R6, R10, UR4, RZ ;  /* 0x000000040a067c24 */ /* 0x004fc6000f8e02ff */
[----:B0-----:R-:W-:-:S07]  /*0280*/  LEA R11, R3, R2, 0x18 ;  /* 0x00000002030b7211 */ /* 0x001fce00078ec0ff */
.L_x_5:
[----:B-1----:R-:W-:-:S06]  /*0290*/  IMAD.WIDE R2, R7, 0x4, R4 ;  /* 0x0000000407027825 */ /* 0x002fcc00078e0204 */
[----:B------:R-:W2:Y:S01]  /*02a0*/  LDG.E R2, desc[UR6][R2.64] ;  /* 0x0000000602027981 */ /* 0x000ea2000c1e1900 */
[----:B------:R-:W-:-:S05]  /*02b0*/  IMAD.IADD R7, R6, 0x1, R7 ;  /* 0x0000000106077824 */ /* 0x000fca00078e0207 */
[----:B------:R-:W-:Y:S01]  /*02c0*/  ISETP.GE.U32.AND P1, PT, R7, UR5, PT ;  /* 0x0000000507007c0c */ /* 0x000fe2000bf26070 */
[----:B0-2---:R-:W-:-:S05]  /*02d0*/  IMAD R8, R2, 0x4, R11 ;  /* 0x0000000402087824 */ /* 0x005fca00078e020b */
[----:B------:R0:W-:Y:S07]  /*02e0*/  ATOMS.POPC.INC.32 RZ, [R8+URZ] ;  /* 0x0000000008ff7f8c */ /* 0x0001ee000d8000ff */
[----:B------:R-:W-:Y:S05]  /*02f0*/  @!P1 BRA `(.L_x_5) ;  /* 0xfffffffc00e49947 */ /* 0x000fea000383ffff */
.L_x_4:
[----:B------:R-:W-:Y:S05]  /*0300*/  BSYNC.RECONVERGENT B0 ;  /* 0x0000000000007941 */ /* 0x000fea0003800200 */
.L_x_3:
[----:B------:R-:W-:Y:S06]  /*0310*/  BAR.SYNC.DEFER_BLOCKING 0x0 ;  /* 0x0000000000007b1d */ /* 0x000fec0000010000 */
[----:B------:R-:W-:Y:S05]  /*0320*/  @P0 EXIT ;  /* 0x000000000000094d */ /* 0x000fea0003800000 */
[----:B------:R-:W1:Y:S01]  /*0330*/  S2UR UR5, SR_CgaCtaId ;  /* 0x00000000000579c3 */ /* 0x000e620000008800 */
[----:B------:R-:W-:Y:S01]  /*0340*/  UMOV UR4, 0x400 ;  /* 0x0000040000047882 */ /* 0x000fe20000000000 */
[----:B------:R-:W2:Y:S06]  /*0350*/  LDCU UR8, c[0x0][0x394] ;  /* 0x00007280ff0877ac */ /* 0x000eac0008000800 */
[----:B------:R-:W3:Y:S01]  /*0360*/  LDC.64 R4, c[0x0][0x388] ;  /* 0x0000e200ff047b82 */ /* 0x000ee20000000a00 */
[----:B-1----:R-:W-:-:S03]  /*0370*/  ULEA UR5, UR5, UR4, 0x18 ;  /* 0x0000000405057291 */ /* 0x002fc6000f8ec0ff */
[----:B--2---:R-:W-:-:S09]  /*0380*/  UMOV UR4, URZ ;  /* 0x000000ff00047c82 */ /* 0x004fd20008000000 */
.L_x_6:
[----:B-1----:R-:W-:Y:S01]  /*0390*/  IMAD R3, R10, UR4, R9 ;  /* 0x000000040a037c24 */ /* 0x002fe2000f8e0209 */
[----:B------:R-:W-:-:S04]  /*03a0*/  UIADD3 UR4, UPT, UPT, UR4, 0x1, URZ ;  /* 0x0000000104047890 */ /* 0x000fc8000fffe0ff */
[----:B------:R-:W-:-:S13]  /*03b0*/  ISETP.GE.U32.AND P0, PT, R3, UR8, PT ;  /* 0x0000000803007c0c */ /* 0x000fda000bf06070 */
[----:B------:R-:W-:Y:S05]  /*03c0*/  @P0 EXIT ;  /* 0x000000000000094d */ /* 0x000fea0003800000 */
[C---:B------:R-:W-:Y:S01]  /*03d0*/  LEA R6, R3.reuse, UR5, 0x2 ;  /* 0x0000000503067c11 */ /* 0x040fe2000f8e10ff */
[----:B---3--:R-:W-:-:S04]  /*03e0*/  IMAD.WIDE.U32 R2, R3, 0x4, R4 ;  /* 0x0000000403027825 */ /* 0x008fc800078e0004 */
[----:B------:R-:W1:Y:S01]  /*03f0*/  LDS R7, [R6] ;  /* 0x0000000006077984 */ /* 0x000e620000000800 */
[----:B------:R-:W-:-:S03]  /*0400*/  ISETP.LT.U32.AND P0, PT, R0, UR4, PT ;  /* 0x0000000400007c0c */ /* 0x000fc6000bf01070 */
[----:B-1----:R1:W-:Y:S10]  /*0410*/  REDG.E.ADD.STRONG.GPU desc[UR6][R2.64], R7 ;  /* 0x000000070200798e */ /* 0x0023f4000c12e106 */
[----:B------:R-:W-:Y:S05]  /*0420*/  @!P0 BRA `(.L_x_6) ;  /* 0xfffffffc00d88947 */ /* 0x000fea000383ffff */
[----:B------:R-:W-:Y:S05]  /*0430*/  EXIT ;  /* 0x000000000000794d */ /* 0x000fea0003800000 */
.L_x_7:
[----:B------:R-:W-:-:S00]  /*0440*/  BRA `(.L_x_7) ;  /* 0xfffffffc00fc7947 */ /* 0x000fc0000383ffff */
[----:B------:R-:W-:-:S00]  /*0450*/  NOP ;  /* 0x0000000000007918 */ /* 0x000fc00000000000 */
        /* <DEDUP_REMOVED lines=10> */
.L_x_8:


//--------------------- .nv.shared._Z12histo_kernelPjS_jj --------------------------
	.section	.nv.shared._Z12histo_kernelPjS_jj,"aw",@nobits
	.sectionflags	@""
	.align	16
	.zero		1024


//--------------------- .nv.shared.reserved.0     --------------------------
	.section	.nv.shared.reserved.0,"aw",@nobits
	.weak		__nv_reservedSMEM_offset_0_alias
	.size		__nv_reservedSMEM_offset_0_alias, 0, 64
	.other		__nv_reservedSMEM_offset_0_alias,@"STO_CUDA_RESERVED_SHARED STV_DEFAULT"
__nv_reservedSMEM_offset_0_alias:
	.zero		0
	.zero		64


//--------------------- .nv.constant0._Z12histo_kernelPjS_jj --------------------------
	.section	.nv.constant0._Z12histo_kernelPjS_jj,"a",@progbits
	.sectionflags	@""
	.align	4
.nv.constant0._Z12histo_kernelPjS_jj:
	.zero		920


//--------------------- SYMBOLS --------------------------

	.type		.nv.reservedSmem.offset0,@object
	.size		.nv.reservedSmem.offset0,0x4
	.type		.nv.reservedSmem.cap,@object
	.size		.nv.reservedSmem.cap,0x4
